	.headerflags	@"EF_CUDA_TEXMODE_UNIFIED EF_CUDA_64BIT_ADDRESS EF_CUDA_ACCELERATORS EF_CUDA_SM90 EF_CUDA_VIRTUAL_SM(EF_CUDA_SM90)"
	.elftype	@"ET_EXEC"


//--------------------- .nv.info                  --------------------------
	.section	.nv.info,"",@"SHT_CUDA_INFO"
	.align	4


	//----- nvinfo : EIATTR_REGCOUNT
	.align		4
        /*0000*/ 	.byte	0x04, 0x2f
        /*0002*/ 	.short	(.L_3 - .L_2)
	.align		4
.L_2:
        /*0004*/ 	.word	index@(triton_poi_fused__native_batch_norm_legit_no_training_18)
        /*0008*/ 	.word	0x00000012


	//----- nvinfo : EIATTR_MIN_STACK_SIZE
	.align		4
.L_3:
        /*000c*/ 	.byte	0x04, 0x12
        /*000e*/ 	.short	(.L_5 - .L_4)
	.align		4
.L_4:
        /*0010*/ 	.word	index@(triton_poi_fused__native_batch_norm_legit_no_training_18)
        /*0014*/ 	.word	0x00000000


	//----- nvinfo : EIATTR_FRAME_SIZE
	.align		4
.L_5:
        /*0018*/ 	.byte	0x04, 0x11
        /*001a*/ 	.short	(.L_7 - .L_6)
	.align		4
.L_6:
        /*001c*/ 	.word	index@(triton_poi_fused__native_batch_norm_legit_no_training_18)
        /*0020*/ 	.word	0x00000000


	//----- nvinfo : EIATTR_MIN_STACK_SIZE
	.align		4
.L_7:
        /*0024*/ 	.byte	0x04, 0x12
        /*0026*/ 	.short	(.L_9 - .L_8)
	.align		4
.L_8:
        /*0028*/ 	.word	index@(triton_poi_fused__native_batch_norm_legit_no_training_18)
        /*002c*/ 	.word	0x00000000
.L_9:


//--------------------- .nv.info.triton_poi_fused__native_batch_norm_legit_no_training_18 --------------------------
	.section	.nv.info.triton_poi_fused__native_batch_norm_legit_no_training_18,"",@"SHT_CUDA_INFO"
	.sectionflags	@""
	.align	4


	//----- nvinfo : EIATTR_CUDA_API_VERSION
	.align		4
        /*0000*/ 	.byte	0x04, 0x37
        /*0002*/ 	.short	(.L_11 - .L_10)
.L_10:
        /*0004*/ 	.word	0x0000007c


	//----- nvinfo : EIATTR_KPARAM_INFO
	.align		4
.L_11:
        /*0008*/ 	.byte	0x04, 0x17
        /*000a*/ 	.short	(.L_13 - .L_12)
.L_12:
        /*000c*/ 	.word	0x00000000
        /*0010*/ 	.short	0x0006
        /*0012*/ 	.short	0x0030
        /*0014*/ 	.byte	0x00, 0xf0, 0x11, 0x00


	//----- nvinfo : EIATTR_KPARAM_INFO
	.align		4
.L_13:
        /*0018*/ 	.byte	0x04, 0x17
        /*001a*/ 	.short	(.L_15 - .L_14)
.L_14:
        /*001c*/ 	.word	0x00000000
        /*0020*/ 	.short	0x0005
        /*0022*/ 	.short	0x0028
        /*0024*/ 	.byte	0x00, 0xf4, 0x21, 0x00


	//----- nvinfo : EIATTR_KPARAM_INFO
	.align		4
.L_15:
        /*0028*/ 	.byte	0x04, 0x17
        /*002a*/ 	.short	(.L_17 - .L_16)
.L_16:
        /*002c*/ 	.word	0x00000000
        /*0030*/ 	.short	0x0004
        /*0032*/ 	.short	0x0020
        /*0034*/ 	.byte	0x00, 0xf4, 0x21, 0x00


	//----- nvinfo : EIATTR_KPARAM_INFO
	.align		4
.L_17:
        /*0038*/ 	.byte	0x04, 0x17
        /*003a*/ 	.short	(.L_19 - .L_18)
.L_18:
        /*003c*/ 	.word	0x00000000
        /*0040*/ 	.short	0x0003
        /*0042*/ 	.short	0x0018
        /*0044*/ 	.byte	0x00, 0xf4, 0x21, 0x00


	//----- nvinfo : EIATTR_KPARAM_INFO
	.align		4
.L_19:
        /*0048*/ 	.byte	0x04, 0x17
        /*004a*/ 	.short	(.L_21 - .L_20)
.L_20:
        /*004c*/ 	.word	0x00000000
        /*0050*/ 	.short	0x0002
        /*0052*/ 	.short	0x0010
        /*0054*/ 	.byte	0x00, 0xf4, 0x21, 0x00


	//----- nvinfo : EIATTR_KPARAM_INFO
	.align		4
.L_21:
        /*0058*/ 	.byte	0x04, 0x17
        /*005a*/ 	.short	(.L_23 - .L_22)
.L_22:
        /*005c*/ 	.word	0x00000000
        /*0060*/ 	.short	0x0001
        /*0062*/ 	.short	0x0008
        /*0064*/ 	.byte	0x00, 0xf4, 0x21, 0x00


	//----- nvinfo : EIATTR_KPARAM_INFO
	.align		4
.L_23:
        /*0068*/ 	.byte	0x04, 0x17
        /*006a*/ 	.short	(.L_25 - .L_24)
.L_24:
        /*006c*/ 	.word	0x00000000
        /*0070*/ 	.short	0x0000
        /*0072*/ 	.short	0x0000
        /*0074*/ 	.byte	0x00, 0xf4, 0x21, 0x00


	//----- nvinfo : EIATTR_SPARSE_MMA_MASK
	.align		4
.L_25:
        /*0078*/ 	.byte	0x03, 0x50
        /*007a*/ 	.short	0x0000


	//----- nvinfo : EIATTR_MAXREG_COUNT
	.align		4
        /*007c*/ 	.byte	0x03, 0x1b
        /*007e*/ 	.short	0x00ff


	//----- nvinfo : EIATTR_EXIT_INSTR_OFFSETS
	.align		4
        /*0080*/ 	.byte	0x04, 0x1c
        /*0082*/ 	.short	(.L_27 - .L_26)


	//   ....[0]....
.L_26:
        /*0084*/ 	.word	0x000002d0


	//   ....[1]....
        /*0088*/ 	.word	0x000002f0


	//----- nvinfo : EIATTR_REQNTID
	.align		4
.L_27:
        /*008c*/ 	.byte	0x04, 0x10
        /*008e*/ 	.short	(.L_29 - .L_28)
.L_28:
        /*0090*/ 	.word	0x00000080
        /*0094*/ 	.word	0x00000001
        /*0098*/ 	.word	0x00000001


	//----- nvinfo : EIATTR_CBANK_PARAM_SIZE
	.align		4
.L_29:
        /*009c*/ 	.byte	0x03, 0x19
        /*009e*/ 	.short	0x0034


	//----- nvinfo : EIATTR_PARAM_CBANK
	.align		4
        /*00a0*/ 	.byte	0x04, 0x0a
        /*00a2*/ 	.short	(.L_31 - .L_30)
	.align		4
.L_30:
        /*00a4*/ 	.word	index@(.nv.constant0.triton_poi_fused__native_batch_norm_legit_no_training_18)
        /*00a8*/ 	.short	0x0210
        /*00aa*/ 	.short	0x0034


	//----- nvinfo : EIATTR_SW_WAR
	.align		4
.L_31:
        /*00ac*/ 	.byte	0x04, 0x36
        /*00ae*/ 	.short	(.L_33 - .L_32)
.L_32:
        /*00b0*/ 	.word	0x00000008
.L_33:


//--------------------- .nv.callgraph             --------------------------
	.section	.nv.callgraph,"",@"SHT_CUDA_CALLGRAPH"
	.align	4
	.sectionentsize	8
	.align		4
        /*0000*/ 	.word	0x00000000
	.align		4
        /*0004*/ 	.word	0xffffffff
	.align		4
        /*0008*/ 	.word	0x00000000
	.align		4
        /*000c*/ 	.word	0xfffffffe
	.align		4
        /*0010*/ 	.word	0x00000000
	.align		4
        /*0014*/ 	.word	0xfffffffd
	.align		4
        /*0018*/ 	.word	0x00000000
	.align		4
        /*001c*/ 	.word	0xfffffffc


//--------------------- .nv.constant4             --------------------------
	.section	.nv.constant4,"a",@progbits
	.align	8
	.align		8
.nv.constant4:
        /*0000*/ 	.dword	_$_str
	.align		8
        /*0008*/ 	.dword	_$_str_$_2


//--------------------- .text.triton_poi_fused__native_batch_norm_legit_no_training_18 --------------------------
	.section	.text.triton_poi_fused__native_batch_norm_legit_no_training_18,"ax",@progbits
	.align	128
        .global         triton_poi_fused__native_batch_norm_legit_no_training_18
        .type           triton_poi_fused__native_batch_norm_legit_no_training_18,@function
        .size           triton_poi_fused__native_batch_norm_legit_no_training_18,(.L_x_1 - triton_poi_fused__native_batch_norm_legit_no_training_18)
        .other          triton_poi_fused__native_batch_norm_legit_no_training_18,@"STO_CUDA_ENTRY STV_DEFAULT"
triton_poi_fused__native_batch_norm_legit_no_training_18:
.text.triton_poi_fused__native_batch_norm_legit_no_training_18:
[----:B------:R-:W0:Y:S01]  /*0000*/  LDC R1, c[0x0][0x28] ;  /* 0x00000a00ff017b82 */ /* 0x000e220000000800 */
[----:B------:R-:W1:Y:S07]  /*0010*/  S2R R0, SR_TID.X ;  /* 0x0000000000007919 */ /* 0x000e6e0000002100 */
[----:B------:R-:W2:Y:S01]  /*0020*/  LDC.64 R8, c[0x0][0x220] ;  /* 0x00008800ff087b82 */ /* 0x000ea20000000a00 */
[----:B------:R-:W-:Y:S01]  /*0030*/  HFMA2.MMA R14, -RZ, RZ, 0, 0 ;  /* 0x00000000ff0e7435 */ /* 0x000fe200000001ff */
[----:B------:R-:W-:Y:S01]  /*0040*/  ULDC.64 UR4, c[0x0][0x208] ;  /* 0x0000820000047ab9 */ /* 0x000fe20000000a00 */
[----:B------:R-:W3:Y:S05]  /*0050*/  S2R R3, SR_CTAID.X ;  /* 0x0000000000037919 */ /* 0x000eea0000002500 */
[----:B------:R-:W4:Y:S08]  /*0060*/  LDC.64 R4, c[0x0][0x210] ;  /* 0x00008400ff047b82 */ /* 0x000f300000000a00 */
[----:B------:R-:W5:Y:S08]  /*0070*/  LDC.64 R6, c[0x0][0x218] ;  /* 0x00008600ff067b82 */ /* 0x000f700000000a00 */
[----:B------:R-:W5:Y:S01]  /*0080*/  LDC.64 R10, c[0x0][0x228] ;  /* 0x00008a00ff0a7b82 */ /* 0x000f620000000a00 */
[----:B-1----:R-:W-:-:S07]  /*0090*/  LOP3.LUT R0, R0, 0x7f, RZ, 0xc0, !PT ;  /* 0x0000007f00007812 */ /* 0x002fce00078ec0ff */
[----:B------:R-:W1:Y:S01]  /*00a0*/  LDC.64 R12, c[0x0][0x230] ;  /* 0x00008c00ff0c7b82 */ /* 0x000e620000000a00 */
[----:B---3--:R-:W-:-:S04]  /*00b0*/  LEA R0, R3, R0, 0x7 ;  /* 0x0000000003007211 */ /* 0x008fc800078e38ff */
[C---:B------:R-:W-:Y:S01]  /*00c0*/  ISETP.GE.AND P2, PT, R0.reuse, 0x3200, PT ;  /* 0x000032000000780c */ /* 0x040fe20003f46270 */
[----:B------:R-:W-:-:S05]  /*00d0*/  IMAD.HI R2, R0, 0x51eb851f, RZ ;  /* 0x51eb851f00027827 */ /* 0x000fca00078e02ff */
[----:B------:R-:W-:-:S04]  /*00e0*/  SHF.R.U32.HI R3, RZ, 0x1f, R2 ;  /* 0x0000001fff037819 */ /* 0x000fc80000011602 */
[----:B------:R-:W-:-:S05]  /*00f0*/  LEA.HI.SX32 R3, R2, R3, 0x1c ;  /* 0x0000000302037211 */ /* 0x000fca00078fe2ff */
[----:B------:R-:W-:-:S04]  /*0100*/  IMAD R15, R3, -0x32, R0 ;  /* 0xffffffce030f7824 */ /* 0x000fc800078e0200 */
[----:B--2---:R-:W-:-:S05]  /*0110*/  IMAD.WIDE R8, R15, 0x4, R8 ;  /* 0x000000040f087825 */ /* 0x004fca00078e0208 */
[----:B------:R2:W3:Y:S01]  /*0120*/  @!P2 LDG.E.EL R14, desc[UR4][R8.64] ;  /* 0x00000004080ea981 */ /* 0x0004e2000c2e1900 */
[----:B------:R-:W-:Y:S01]  /*0130*/  CS2R R2, SRZ ;  /* 0x0000000000027805 */ /* 0x000fe2000001ff00 */
[----:B----4-:R-:W-:-:S04]  /*0140*/  IMAD.WIDE R4, R0, 0x4, R4 ;  /* 0x0000000400047825 */ /* 0x010fc800078e0204 */
[C---:B-----5:R-:W-:Y:S01]  /*0150*/  IMAD.WIDE R6, R15.reuse, 0x4, R6 ;  /* 0x000000040f067825 */ /* 0x060fe200078e0206 */
[----:B------:R4:W5:Y:S03]  /*0160*/  @!P2 LDG.E R2, desc[UR4][R4.64] ;  /* 0x000000040402a981 */ /* 0x000966000c1e1900 */
[C---:B0-2---:R-:W-:Y:S01]  /*0170*/  IMAD.WIDE R8, R15.reuse, 0x4, R10 ;  /* 0x000000040f087825 */ /* 0x045fe200078e020a */
[----:B------:R0:W5:Y:S03]  /*0180*/  @!P2 LDG.E.EL R3, desc[UR4][R6.64] ;  /* 0x000000040603a981 */ /* 0x000166000c2e1900 */
[----:B-1----:R-:W-:Y:S01]  /*0190*/  IMAD.WIDE R10, R15, 0x4, R12 ;  /* 0x000000040f0a7825 */ /* 0x002fe200078e020c */
[----:B------:R-:W-:Y:S01]  /*01a0*/  CS2R R12, SRZ ;  /* 0x00000000000c7805 */ /* 0x000fe2000001ff00 */
[----:B----4-:R-:W1:Y:S05]  /*01b0*/  LDC.64 R4, c[0x0][0x238] ;  /* 0x00008e00ff047b82 */ /* 0x010e6a0000000a00 */
[----:B------:R-:W2:Y:S04]  /*01c0*/  @!P2 LDG.E.EL R12, desc[UR4][R8.64] ;  /* 0x00000004080ca981 */ /* 0x000ea8000c2e1900 */
[----:B------:R-:W2:Y:S01]  /*01d0*/  @!P2 LDG.E.EL R13, desc[UR4][R10.64] ;  /* 0x000000040a0da981 */ /* 0x000ea2000c2e1900 */
[----:B0-----:R-:W-:Y:S01]  /*01e0*/  MOV R6, 0x3e800000 ;  /* 0x3e80000000067802 */ /* 0x001fe20000000f00 */
[----:B---3--:R-:W-:-:S04]  /*01f0*/  FADD R14, R14, 9.9999997473787516356e-06 ;  /* 0x3727c5ac0e0e7421 */ /* 0x008fc80000000000 */
[----:B------:R-:W0:Y:S01]  /*0200*/  MUFU.SQRT R15, R14 ;  /* 0x0000000e000f7308 */ /* 0x000e220000002000 */
[----:B-----5:R-:W-:Y:S01]  /*0210*/  FADD R2, -R3, R2 ;  /* 0x0000000203027221 */ /* 0x020fe20000000100 */
[C---:B0-----:R-:W-:Y:S02]  /*0220*/  FSETP.GT.AND P0, PT, R15.reuse, 8.50705917302346158658e+37, PT ;  /* 0x7e8000000f00780b */ /* 0x041fe40003f04000 */
[----:B------:R-:W-:Y:S02]  /*0230*/  FSETP.GEU.AND P1, PT, R15, 1.175494350822287508e-38, PT ;  /* 0x008000000f00780b */ /* 0x000fe40003f2e000 */
[----:B------:R-:W-:-:S09]  /*0240*/  FSEL R6, R6, 1, P0 ;  /* 0x3f80000006067808 */ /* 0x000fd20000000000 */
[----:B------:R-:W-:Y:S02]  /*0250*/  @P0 FMUL R15, R15, 0.25 ;  /* 0x3e8000000f0f0820 */ /* 0x000fe40000400000 */
[----:B------:R-:W-:Y:S02]  /*0260*/  @!P1 FMUL R6, R6, 16777216 ;  /* 0x4b80000006069820 */ /* 0x000fe40000400000 */
[----:B------:R-:W-:-:S06]  /*0270*/  @!P1 FMUL R15, R15, 16777216 ;  /* 0x4b8000000f0f9820 */ /* 0x000fcc0000400000 */
[----:B------:R-:W0:Y:S02]  /*0280*/  MUFU.RCP R15, R15 ;  /* 0x0000000f000f7308 */ /* 0x000e240000001000 */
[----:B0-----:R-:W-:-:S04]  /*0290*/  FMUL R3, R15, R6 ;  /* 0x000000060f037220 */ /* 0x001fc80000400000 */
[----:B------:R-:W-:Y:S01]  /*02a0*/  FMUL R6, R2, R3 ;  /* 0x0000000302067220 */ /* 0x000fe20000400000 */
[----:B-1----:R-:W-:-:S04]  /*02b0*/  IMAD.WIDE R2, R0, 0x4, R4 ;  /* 0x0000000400027825 */ /* 0x002fc800078e0204 */
[----:B--2---:R-:W-:Y:S01]  /*02c0*/  FFMA R13, R6, R12, R13 ;  /* 0x0000000c060d7223 */ /* 0x004fe2000000000d */
[----:B------:R-:W-:Y:S06]  /*02d0*/  @P2 EXIT ;  /* 0x000000000000294d */ /* 0x000fec0003800000 */
[----:B------:R-:W-:Y:S01]  /*02e0*/  STG.E desc[UR4][R2.64], R13 ;  /* 0x0000000d02007986 */ /* 0x000fe2000c101904 */
[----:B------:R-:W-:Y:S05]  /*02f0*/  EXIT ;  /* 0x000000000000794d */ /* 0x000fea0003800000 */
.L_x_0:
[----:B------:R-:W-:-:S00]  /*0300*/  BRA `(.L_x_0) ;  /* 0xfffffffc00fc7947 */ /* 0x000fc0000383ffff */
[----:B------:R-:W-:-:S00]  /*0310*/  NOP ;  /* 0x0000000000007918 */ /* 0x000fc00000000000 */
        /* <DEDUP_REMOVED lines=14> */
.L_x_1:


//--------------------- .nv.global.init           --------------------------
	.section	.nv.global.init,"aw",@progbits
.nv.global.init:
	.type		_$_str,@object
	.size		_$_str,(_$_str_$_2 - _$_str)
_$_str:
        /*0000*/ 	.byte	0x5f, 0x5f, 0x43, 0x55, 0x44, 0x41, 0x5f, 0x46, 0x54, 0x5a, 0x00
	.type		_$_str_$_2,@object
	.size		_$_str_$_2,(.L_1 - _$_str_$_2)
_$_str_$_2:
        /*000b*/ 	.byte	0x5f, 0x5f, 0x43, 0x55, 0x44, 0x41, 0x5f, 0x50, 0x52, 0x45, 0x43, 0x5f, 0x53, 0x51, 0x52, 0x54
        /*001b*/ 	.byte	0x00
.L_1:


//--------------------- .nv.constant0.triton_poi_fused__native_batch_norm_legit_no_training_18 --------------------------
	.section	.nv.constant0.triton_poi_fused__native_batch_norm_legit_no_training_18,"a",@progbits
	.sectionflags	@""
	.align	4
.nv.constant0.triton_poi_fused__native_batch_norm_legit_no_training_18:
	.zero		580
